//
// Generated by NVIDIA NVVM Compiler
//
// Compiler Build ID: CL-36424714
// Cuda compilation tools, release 13.0, V13.0.88
// Based on NVVM 20.0.0
//

.version 9.0
.target sm_100
.address_size 64

	// .globl	_Z11stride_copyPfS_

.visible .entry _Z11stride_copyPfS_(
	.param .u64 .ptr .align 1 _Z11stride_copyPfS__param_0,
	.param .u64 .ptr .align 1 _Z11stride_copyPfS__param_1
)
{
	.reg .b32 	%r<5>;
	.reg .b32 	%f<2>;
	.reg .b64 	%rd<8>;

	ld.param.u64 	%rd1, [_Z11stride_copyPfS__param_0];
	ld.param.u64 	%rd2, [_Z11stride_copyPfS__param_1];
	cvta.to.global.u64 	%rd3, %rd1;
	cvta.to.global.u64 	%rd4, %rd2;
	mov.u32 	%r1, %ctaid.x;
	mov.u32 	%r2, %ntid.x;
	mov.u32 	%r3, %tid.x;
	mad.lo.s32 	%r4, %r1, %r2, %r3;
	mul.wide.s32 	%rd5, %r4, 4;
	add.s64 	%rd6, %rd4, %rd5;
	ld.global.f32 	%f1, [%rd6];
	add.s64 	%rd7, %rd3, %rd5;
	st.global.f32 	[%rd7], %f1;
	ret;

}


// ===== COMPILED SASS (sm_100) =====

	.target	sm_100

	.elftype	@"ET_EXEC"


//--------------------- .note.nv.tkinfo           --------------------------
	.section	.note.nv.tkinfo,"",@"SHT_NOTE"
	.sectionflags	@"SHF_NOTE_NV_TKINFO"
	.tkinfo
        /*0018*/ 	.word	0x00000002
        /*0030*/ 	.string	""
        /*0030*/ 	.string	"ptxas"
        /*0030*/ 	.string	"Cuda compilation tools, release 13.0, V13.0.88"
        /*0030*/ 	.string	"Build cuda_13.0.r13.0/compiler.36424714_0"
        /*0030*/ 	.string	"-arch sm_100 -m 64 "



//--------------------- .note.nv.cuinfo           --------------------------
	.section	.note.nv.cuinfo,"",@"SHT_NOTE"
	.sectionflags	@"SHF_NOTE_NV_CUINFO"
        /*0018*/ 	.short	0x0002
        /*001a*/ 	.short	0x0064
        /*001c*/ 	.short	0x0082
	.zero		2


//--------------------- .nv.info                  --------------------------
	.section	.nv.info,"",@"SHT_CUDA_INFO"
	.align	4


	//----- nvinfo : EIATTR_REGCOUNT
	.align		4
        /*0000*/ 	.byte	0x04, 0x2f
        /*0002*/ 	.short	(.L_1 - .L_0)
	.align		4
.L_0:
        /*0004*/ 	.word	index@(_Z11stride_copyPfS_)
        /*0008*/ 	.word	0x0000000a


	//----- nvinfo : EIATTR_FRAME_SIZE
	.align		4
.L_1:
        /*000c*/ 	.byte	0x04, 0x11
        /*000e*/ 	.short	(.L_3 - .L_2)
	.align		4
.L_2:
        /*0010*/ 	.word	index@(_Z11stride_copyPfS_)
        /*0014*/ 	.word	0x00000000


	//----- nvinfo : EIATTR_MIN_STACK_SIZE
	.align		4
.L_3:
        /*0018*/ 	.byte	0x04, 0x12
        /*001a*/ 	.short	(.L_5 - .L_4)
	.align		4
.L_4:
        /*001c*/ 	.word	index@(_Z11stride_copyPfS_)
        /*0020*/ 	.word	0x00000000
.L_5:


//--------------------- .nv.compat                --------------------------
	.section	.nv.compat,"",@"SHT_CUDA_COMPAT_INFO"
	.align	4
        /*0000*/ 	.byte	0x02, 0x09, 0x00, 0x00, 0x02, 0x02, 0x01, 0x00, 0x02, 0x05, 0x05, 0x00, 0x03, 0x07, 0x01, 0x01
        /*0010*/ 	.byte	0x02, 0x03, 0x00, 0x00, 0x02, 0x06, 0x01, 0x00, 0x04, 0x0b, 0x08, 0x00, 0x09, 0x00, 0x00, 0x00
        /*0020*/ 	.byte	0x00, 0x00, 0x00, 0x00


//--------------------- .nv.info._Z11stride_copyPfS_ --------------------------
	.section	.nv.info._Z11stride_copyPfS_,"",@"SHT_CUDA_INFO"
	.sectionflags	@""
	.align	4


	//----- nvinfo : EIATTR_CUDA_API_VERSION
	.align		4
        /*0000*/ 	.byte	0x04, 0x37
        /*0002*/ 	.short	(.L_7 - .L_6)
.L_6:
        /*0004*/ 	.word	0x00000082


	//----- nvinfo : EIATTR_KPARAM_INFO
	.align		4
.L_7:
        /*0008*/ 	.byte	0x04, 0x17
        /*000a*/ 	.short	(.L_9 - .L_8)
.L_8:
        /*000c*/ 	.word	0x00000000
        /*0010*/ 	.short	0x0001
        /*0012*/ 	.short	0x0008
        /*0014*/ 	.byte	0x00, 0xf5, 0x21, 0x00


	//----- nvinfo : EIATTR_KPARAM_INFO
	.align		4
.L_9:
        /*0018*/ 	.byte	0x04, 0x17
        /*001a*/ 	.short	(.L_11 - .L_10)
.L_10:
        /*001c*/ 	.word	0x00000000
        /*0020*/ 	.short	0x0000
        /*0022*/ 	.short	0x0000
        /*0024*/ 	.byte	0x00, 0xf5, 0x21, 0x00


	//----- nvinfo : EIATTR_SPARSE_MMA_MASK
	.align		4
.L_11:
        /*0028*/ 	.byte	0x03, 0x50
        /*002a*/ 	.short	0x0000


	//----- nvinfo : EIATTR_MAXREG_COUNT
	.align		4
        /*002c*/ 	.byte	0x03, 0x1b
        /*002e*/ 	.short	0x00ff


	//----- nvinfo : EIATTR_MERCURY_ISA_VERSION
	.align		4
        /*0030*/ 	.byte	0x03, 0x5f
        /*0032*/ 	.short	0x0101


	//----- nvinfo : EIATTR_VRC_CTA_INIT_COUNT
	.align		4
        /*0034*/ 	.byte	0x02, 0x4a
	.zero		1
	.zero		1


	//----- nvinfo : EIATTR_EXIT_INSTR_OFFSETS
	.align		4
        /*0038*/ 	.byte	0x04, 0x1c
        /*003a*/ 	.short	(.L_13 - .L_12)


	//   ....[0]....
.L_12:
        /*003c*/ 	.word	0x000000c0


	//----- nvinfo : EIATTR_CBANK_PARAM_SIZE
	.align		4
.L_13:
        /*0040*/ 	.byte	0x03, 0x19
        /*0042*/ 	.short	0x0010


	//----- nvinfo : EIATTR_PARAM_CBANK
	.align		4
        /*0044*/ 	.byte	0x04, 0x0a
        /*0046*/ 	.short	(.L_15 - .L_14)
	.align		4
.L_14:
        /*0048*/ 	.word	index@(.nv.constant0._Z11stride_copyPfS_)
        /*004c*/ 	.short	0x0380
        /*004e*/ 	.short	0x0010


	//----- nvinfo : EIATTR_SW_WAR
	.align		4
.L_15:
        /*0050*/ 	.byte	0x04, 0x36
        /*0052*/ 	.short	(.L_17 - .L_16)
.L_16:
        /*0054*/ 	.word	0x00000008
.L_17:


//--------------------- .nv.callgraph             --------------------------
	.section	.nv.callgraph,"",@"SHT_CUDA_CALLGRAPH"
	.align	4
	.sectionentsize	8
	.align		4
        /*0000*/ 	.word	0x00000000
	.align		4
        /*0004*/ 	.word	0xffffffff
	.align		4
        /*0008*/ 	.word	0x00000000
	.align		4
        /*000c*/ 	.word	0xfffffffe
	.align		4
        /*0010*/ 	.word	0x00000000
	.align		4
        /*0014*/ 	.word	0xfffffffd
	.align		4
        /*0018*/ 	.word	0x00000000
	.align		4
        /*001c*/ 	.word	0xfffffffc


//--------------------- .text._Z11stride_copyPfS_ --------------------------
	.section	.text._Z11stride_copyPfS_,"ax",@progbits
	.align	128
        .global         _Z11stride_copyPfS_
        .type           _Z11stride_copyPfS_,@function
        .size           _Z11stride_copyPfS_,(.L_x_1 - _Z11stride_copyPfS_)
        .other          _Z11stride_copyPfS_,@"STO_CUDA_ENTRY STV_DEFAULT"
_Z11stride_copyPfS_:
.text._Z11stride_copyPfS_:
[----:B------:R-:W-:Y:S01]  /*0000*/  LDC R1, c[0x0][0x37c] ;  /* 0x0000df00ff017b82 */ /* 0x000fe20000000800 */
[----:B------:R-:W0:Y:S07]  /*0010*/  S2R R0, SR_TID.X ;  /* 0x0000000000007919 */ /* 0x000e2e0000002100 */
[----:B------:R-:W0:Y:S01]  /*0020*/  S2UR UR6, SR_CTAID.X ;  /* 0x00000000000679c3 */ /* 0x000e220000002500 */
[----:B------:R-:W1:Y:S07]  /*0030*/  LDCU.64 UR4, c[0x0][0x358] ;  /* 0x00006b00ff0477ac */ /* 0x000e6e0008000a00 */
[----:B------:R-:W0:Y:S08]  /*0040*/  LDC R7, c[0x0][0x360] ;  /* 0x0000d800ff077b82 */ /* 0x000e300000000800 */
[----:B------:R-:W2:Y:S08]  /*0050*/  LDC.64 R2, c[0x0][0x388] ;  /* 0x0000e200ff027b82 */ /* 0x000eb00000000a00 */
[----:B------:R-:W3:Y:S01]  /*0060*/  LDC.64 R4, c[0x0][0x380] ;  /* 0x0000e000ff047b82 */ /* 0x000ee20000000a00 */
[----:B0-----:R-:W-:-:S04]  /*0070*/  IMAD R7, R7, UR6, R0 ;  /* 0x0000000607077c24 */ /* 0x001fc8000f8e0200 */
[----:B--2---:R-:W-:-:S06]  /*0080*/  IMAD.WIDE R2, R7, 0x4, R2 ;  /* 0x0000000407027825 */ /* 0x004fcc00078e0202 */
[----:B-1----:R-:W2:Y:S01]  /*0090*/  LDG.E R3, desc[UR4][R2.64] ;  /* 0x0000000402037981 */ /* 0x002ea2000c1e1900 */
[----:B---3--:R-:W-:-:S05]  /*00a0*/  IMAD.WIDE R4, R7, 0x4, R4 ;  /* 0x0000000407047825 */ /* 0x008fca00078e0204 */
[----:B--2---:R-:W-:Y:S01]  /*00b0*/  STG.E desc[UR4][R4.64], R3 ;  /* 0x0000000304007986 */ /* 0x004fe2000c101904 */
[----:B------:R-:W-:Y:S05]  /*00c0*/  EXIT ;  /* 0x000000000000794d */ /* 0x000fea0003800000 */
.L_x_0:
[----:B------:R-:W-:-:S00]  /*00d0*/  BRA `(.L_x_0) ;  /* 0xfffffffc00fc7947 */ /* 0x000fc0000383ffff */
[----:B------:R-:W-:-:S00]  /*00e0*/  NOP ;  /* 0x0000000000007918 */ /* 0x000fc00000000000 */
        /* <DEDUP_REMOVED lines=9> */
.L_x_1:


//--------------------- .nv.shared.reserved.0     --------------------------
	.section	.nv.shared.reserved.0,"aw",@nobits
	.weak		__nv_reservedSMEM_offset_0_alias
	.size		__nv_reservedSMEM_offset_0_alias, 0, 64
	.other		__nv_reservedSMEM_offset_0_alias,@"STO_CUDA_RESERVED_SHARED STV_DEFAULT"
__nv_reservedSMEM_offset_0_alias:
	.zero		0
	.zero		64


//--------------------- .nv.constant0._Z11stride_copyPfS_ --------------------------
	.section	.nv.constant0._Z11stride_copyPfS_,"a",@progbits
	.sectionflags	@""
	.align	4
.nv.constant0._Z11stride_copyPfS_:
	.zero		912


//--------------------- SYMBOLS --------------------------

	.type		.nv.reservedSmem.offset0,@object
	.size		.nv.reservedSmem.offset0,0x4
